//
// Generated by NVIDIA NVVM Compiler
//
// Compiler Build ID: CL-36424714
// Cuda compilation tools, release 13.0, V13.0.88
// Based on NVVM 20.0.0
//

.version 9.0
.target sm_100
.address_size 64

	// .globl	_Z27dev_Strided_Offset_N_SearchPiiiiS_

.visible .entry _Z27dev_Strided_Offset_N_SearchPiiiiS_(
	.param .u64 .ptr .align 1 _Z27dev_Strided_Offset_N_SearchPiiiiS__param_0,
	.param .u32 _Z27dev_Strided_Offset_N_SearchPiiiiS__param_1,
	.param .u32 _Z27dev_Strided_Offset_N_SearchPiiiiS__param_2,
	.param .u32 _Z27dev_Strided_Offset_N_SearchPiiiiS__param_3,
	.param .u64 .ptr .align 1 _Z27dev_Strided_Offset_N_SearchPiiiiS__param_4
)
{
	.reg .pred 	%p<16>;
	.reg .b32 	%r<41>;
	.reg .b64 	%rd<10>;

	ld.param.u64 	%rd6, [_Z27dev_Strided_Offset_N_SearchPiiiiS__param_0];
	ld.param.u32 	%r22, [_Z27dev_Strided_Offset_N_SearchPiiiiS__param_1];
	ld.param.u32 	%r23, [_Z27dev_Strided_Offset_N_SearchPiiiiS__param_2];
	ld.param.u32 	%r24, [_Z27dev_Strided_Offset_N_SearchPiiiiS__param_3];
	ld.param.u64 	%rd7, [_Z27dev_Strided_Offset_N_SearchPiiiiS__param_4];
	cvta.to.global.u64 	%rd1, %rd7;
	cvta.to.global.u64 	%rd2, %rd6;
	setp.lt.s32 	%p1, %r23, 1;
	@%p1 bra 	$L__BB0_22;
	mov.u32 	%r26, %tid.x;
	mov.u32 	%r27, %ctaid.x;
	mov.u32 	%r28, %ntid.x;
	mad.lo.s32 	%r29, %r28, %r27, %r26;
	mul.lo.s32 	%r1, %r23, %r29;
	and.b32  	%r2, %r23, 3;
	setp.lt.u32 	%p2, %r23, 4;
	mov.b32 	%r38, 0;
	@%p2 bra 	$L__BB0_16;
	and.b32  	%r38, %r23, 2147483644;
	neg.s32 	%r37, %r38;
	add.s32 	%r36, %r1, 3;
	add.s64 	%rd3, %rd2, 8;
	mov.u32 	%r35, %r1;
$L__BB0_3:
	mul.wide.s32 	%rd8, %r35, 4;
	add.s64 	%rd4, %rd3, %rd8;
	add.s32 	%r9, %r36, -2;
	add.s32 	%r10, %r36, -3;
	setp.ge.s32 	%p3, %r10, %r24;
	@%p3 bra 	$L__BB0_6;
	ld.global.u32 	%r30, [%rd4+-8];
	setp.ne.s32 	%p4, %r30, %r22;
	@%p4 bra 	$L__BB0_6;
	st.global.u32 	[%rd1], %r10;
$L__BB0_6:
	setp.ge.s32 	%p5, %r9, %r24;
	@%p5 bra 	$L__BB0_9;
	ld.global.u32 	%r31, [%rd4+-4];
	setp.ne.s32 	%p6, %r31, %r22;
	@%p6 bra 	$L__BB0_9;
	st.global.u32 	[%rd1], %r9;
$L__BB0_9:
	add.s32 	%r11, %r9, 1;
	setp.ge.s32 	%p7, %r11, %r24;
	@%p7 bra 	$L__BB0_12;
	ld.global.u32 	%r32, [%rd4];
	setp.ne.s32 	%p8, %r32, %r22;
	@%p8 bra 	$L__BB0_12;
	st.global.u32 	[%rd1], %r11;
$L__BB0_12:
	setp.ge.s32 	%p9, %r36, %r24;
	@%p9 bra 	$L__BB0_15;
	ld.global.u32 	%r33, [%rd4+4];
	setp.ne.s32 	%p10, %r33, %r22;
	@%p10 bra 	$L__BB0_15;
	st.global.u32 	[%rd1], %r36;
$L__BB0_15:
	add.s32 	%r37, %r37, 4;
	add.s32 	%r36, %r36, 4;
	add.s32 	%r35, %r35, 4;
	setp.ne.s32 	%p11, %r37, 0;
	@%p11 bra 	$L__BB0_3;
$L__BB0_16:
	setp.eq.s32 	%p12, %r2, 0;
	@%p12 bra 	$L__BB0_22;
	add.s32 	%r40, %r38, %r1;
	neg.s32 	%r39, %r2;
$L__BB0_18:
	.pragma "nounroll";
	mul.wide.s32 	%rd9, %r40, 4;
	add.s64 	%rd5, %rd2, %rd9;
	setp.ge.s32 	%p13, %r40, %r24;
	@%p13 bra 	$L__BB0_21;
	ld.global.u32 	%r34, [%rd5];
	setp.ne.s32 	%p14, %r34, %r22;
	@%p14 bra 	$L__BB0_21;
	st.global.u32 	[%rd1], %r40;
$L__BB0_21:
	add.s32 	%r40, %r40, 1;
	add.s32 	%r39, %r39, 1;
	setp.ne.s32 	%p15, %r39, 0;
	@%p15 bra 	$L__BB0_18;
$L__BB0_22:
	ret;

}
	// .globl	_Z22dev_Coalesced_N_SearchPiiiiiS_
.visible .entry _Z22dev_Coalesced_N_SearchPiiiiiS_(
	.param .u64 .ptr .align 1 _Z22dev_Coalesced_N_SearchPiiiiiS__param_0,
	.param .u32 _Z22dev_Coalesced_N_SearchPiiiiiS__param_1,
	.param .u32 _Z22dev_Coalesced_N_SearchPiiiiiS__param_2,
	.param .u32 _Z22dev_Coalesced_N_SearchPiiiiiS__param_3,
	.param .u32 _Z22dev_Coalesced_N_SearchPiiiiiS__param_4,
	.param .u64 .ptr .align 1 _Z22dev_Coalesced_N_SearchPiiiiiS__param_5
)
{
	.reg .pred 	%p<16>;
	.reg .b32 	%r<50>;
	.reg .b64 	%rd<15>;

	ld.param.u64 	%rd3, [_Z22dev_Coalesced_N_SearchPiiiiiS__param_0];
	ld.param.u32 	%r28, [_Z22dev_Coalesced_N_SearchPiiiiiS__param_1];
	ld.param.u32 	%r29, [_Z22dev_Coalesced_N_SearchPiiiiiS__param_2];
	ld.param.u32 	%r30, [_Z22dev_Coalesced_N_SearchPiiiiiS__param_3];
	ld.param.u32 	%r31, [_Z22dev_Coalesced_N_SearchPiiiiiS__param_4];
	ld.param.u64 	%rd4, [_Z22dev_Coalesced_N_SearchPiiiiiS__param_5];
	cvta.to.global.u64 	%rd1, %rd4;
	cvta.to.global.u64 	%rd2, %rd3;
	mov.u32 	%r32, %ntid.x;
	mov.u32 	%r33, %ctaid.x;
	mul.lo.s32 	%r1, %r32, %r33;
	mov.u32 	%r2, %tid.x;
	add.s32 	%r3, %r1, %r2;
	setp.lt.s32 	%p1, %r29, 1;
	@%p1 bra 	$L__BB1_22;
	and.b32  	%r4, %r29, 3;
	setp.lt.u32 	%p2, %r29, 4;
	mov.b32 	%r47, 0;
	@%p2 bra 	$L__BB1_16;
	and.b32  	%r47, %r29, 2147483644;
	neg.s32 	%r46, %r47;
	add.s32 	%r35, %r2, %r30;
	add.s32 	%r45, %r35, %r1;
	shl.b32 	%r8, %r30, 2;
	shl.b32 	%r36, %r30, 1;
	add.s32 	%r44, %r3, %r36;
	mad.lo.s32 	%r43, %r30, 3, %r3;
	mov.u32 	%r42, %r3;
$L__BB1_3:
	setp.ge.s32 	%p3, %r42, %r31;
	@%p3 bra 	$L__BB1_6;
	mul.wide.s32 	%rd5, %r42, 4;
	add.s64 	%rd6, %rd2, %rd5;
	ld.global.u32 	%r37, [%rd6];
	setp.ne.s32 	%p4, %r37, %r28;
	@%p4 bra 	$L__BB1_6;
	st.global.u32 	[%rd1], %r42;
$L__BB1_6:
	setp.ge.s32 	%p5, %r45, %r31;
	@%p5 bra 	$L__BB1_9;
	mul.wide.s32 	%rd7, %r45, 4;
	add.s64 	%rd8, %rd2, %rd7;
	ld.global.u32 	%r38, [%rd8];
	setp.ne.s32 	%p6, %r38, %r28;
	@%p6 bra 	$L__BB1_9;
	st.global.u32 	[%rd1], %r45;
$L__BB1_9:
	setp.ge.s32 	%p7, %r44, %r31;
	@%p7 bra 	$L__BB1_12;
	mul.wide.s32 	%rd9, %r44, 4;
	add.s64 	%rd10, %rd2, %rd9;
	ld.global.u32 	%r39, [%rd10];
	setp.ne.s32 	%p8, %r39, %r28;
	@%p8 bra 	$L__BB1_12;
	st.global.u32 	[%rd1], %r44;
$L__BB1_12:
	setp.ge.s32 	%p9, %r43, %r31;
	@%p9 bra 	$L__BB1_15;
	mul.wide.s32 	%rd11, %r43, 4;
	add.s64 	%rd12, %rd2, %rd11;
	ld.global.u32 	%r40, [%rd12];
	setp.ne.s32 	%p10, %r40, %r28;
	@%p10 bra 	$L__BB1_15;
	st.global.u32 	[%rd1], %r43;
$L__BB1_15:
	add.s32 	%r46, %r46, 4;
	add.s32 	%r45, %r45, %r8;
	add.s32 	%r44, %r44, %r8;
	add.s32 	%r43, %r43, %r8;
	add.s32 	%r42, %r42, %r8;
	setp.ne.s32 	%p11, %r46, 0;
	@%p11 bra 	$L__BB1_3;
$L__BB1_16:
	setp.eq.s32 	%p12, %r4, 0;
	@%p12 bra 	$L__BB1_22;
	mad.lo.s32 	%r49, %r47, %r30, %r3;
	neg.s32 	%r48, %r4;
$L__BB1_18:
	.pragma "nounroll";
	setp.ge.s32 	%p13, %r49, %r31;
	@%p13 bra 	$L__BB1_21;
	mul.wide.s32 	%rd13, %r49, 4;
	add.s64 	%rd14, %rd2, %rd13;
	ld.global.u32 	%r41, [%rd14];
	setp.ne.s32 	%p14, %r41, %r28;
	@%p14 bra 	$L__BB1_21;
	st.global.u32 	[%rd1], %r49;
$L__BB1_21:
	add.s32 	%r49, %r49, %r30;
	add.s32 	%r48, %r48, 1;
	setp.ne.s32 	%p15, %r48, 0;
	@%p15 bra 	$L__BB1_18;
$L__BB1_22:
	ret;

}
	// .globl	_Z25dev_Full_Coalesced_SearchPiiiS_
.visible .entry _Z25dev_Full_Coalesced_SearchPiiiS_(
	.param .u64 .ptr .align 1 _Z25dev_Full_Coalesced_SearchPiiiS__param_0,
	.param .u32 _Z25dev_Full_Coalesced_SearchPiiiS__param_1,
	.param .u32 _Z25dev_Full_Coalesced_SearchPiiiS__param_2,
	.param .u64 .ptr .align 1 _Z25dev_Full_Coalesced_SearchPiiiS__param_3
)
{
	.reg .pred 	%p<2>;
	.reg .b32 	%r<7>;
	.reg .b64 	%rd<7>;

	ld.param.u64 	%rd2, [_Z25dev_Full_Coalesced_SearchPiiiS__param_0];
	ld.param.u32 	%r2, [_Z25dev_Full_Coalesced_SearchPiiiS__param_1];
	ld.param.u64 	%rd1, [_Z25dev_Full_Coalesced_SearchPiiiS__param_3];
	cvta.to.global.u64 	%rd3, %rd2;
	mov.u32 	%r3, %ntid.x;
	mov.u32 	%r4, %ctaid.x;
	mov.u32 	%r5, %tid.x;
	mad.lo.s32 	%r1, %r3, %r4, %r5;
	mul.wide.s32 	%rd4, %r1, 4;
	add.s64 	%rd5, %rd3, %rd4;
	ld.global.u32 	%r6, [%rd5];
	setp.ne.s32 	%p1, %r6, %r2;
	@%p1 bra 	$L__BB2_2;
	cvta.to.global.u64 	%rd6, %rd1;
	st.global.u32 	[%rd6], %r1;
$L__BB2_2:
	ret;

}


// ===== COMPILED SASS (sm_100) =====

	.target	sm_100

	.elftype	@"ET_EXEC"


//--------------------- .note.nv.tkinfo           --------------------------
	.section	.note.nv.tkinfo,"",@"SHT_NOTE"
	.sectionflags	@"SHF_NOTE_NV_TKINFO"
	.tkinfo
        /*0018*/ 	.word	0x00000002
        /*0030*/ 	.string	""
        /*0030*/ 	.string	"ptxas"
        /*0030*/ 	.string	"Cuda compilation tools, release 13.0, V13.0.88"
        /*0030*/ 	.string	"Build cuda_13.0.r13.0/compiler.36424714_0"
        /*0030*/ 	.string	"-arch sm_100 -m 64 "



//--------------------- .note.nv.cuinfo           --------------------------
	.section	.note.nv.cuinfo,"",@"SHT_NOTE"
	.sectionflags	@"SHF_NOTE_NV_CUINFO"
        /*0018*/ 	.short	0x0002
        /*001a*/ 	.short	0x0064
        /*001c*/ 	.short	0x0082
	.zero		2


//--------------------- .nv.info                  --------------------------
	.section	.nv.info,"",@"SHT_CUDA_INFO"
	.align	4


	//----- nvinfo : EIATTR_REGCOUNT
	.align		4
        /*0000*/ 	.byte	0x04, 0x2f
        /*0002*/ 	.short	(.L_1 - .L_0)
	.align		4
.L_0:
        /*0004*/ 	.word	index@(_Z27dev_Strided_Offset_N_SearchPiiiiS_)
        /*0008*/ 	.word	0x00000014


	//----- nvinfo : EIATTR_FRAME_SIZE
	.align		4
.L_1:
        /*000c*/ 	.byte	0x04, 0x11
        /*000e*/ 	.short	(.L_3 - .L_2)
	.align		4
.L_2:
        /*0010*/ 	.word	index@(_Z27dev_Strided_Offset_N_SearchPiiiiS_)
        /*0014*/ 	.word	0x00000000


	//----- nvinfo : EIATTR_REGCOUNT
	.align		4
.L_3:
        /*0018*/ 	.byte	0x04, 0x2f
        /*001a*/ 	.short	(.L_5 - .L_4)
	.align		4
.L_4:
        /*001c*/ 	.word	index@(_Z22dev_Coalesced_N_SearchPiiiiiS_)
        /*0020*/ 	.word	0x00000014


	//----- nvinfo : EIATTR_FRAME_SIZE
	.align		4
.L_5:
        /*0024*/ 	.byte	0x04, 0x11
        /*0026*/ 	.short	(.L_7 - .L_6)
	.align		4
.L_6:
        /*0028*/ 	.word	index@(_Z22dev_Coalesced_N_SearchPiiiiiS_)
        /*002c*/ 	.word	0x00000000


	//----- nvinfo : EIATTR_REGCOUNT
	.align		4
.L_7:
        /*0030*/ 	.byte	0x04, 0x2f
        /*0032*/ 	.short	(.L_9 - .L_8)
	.align		4
.L_8:
        /*0034*/ 	.word	index@(_Z25dev_Full_Coalesced_SearchPiiiS_)
        /*0038*/ 	.word	0x00000008


	//----- nvinfo : EIATTR_FRAME_SIZE
	.align		4
.L_9:
        /*003c*/ 	.byte	0x04, 0x11
        /*003e*/ 	.short	(.L_11 - .L_10)
	.align		4
.L_10:
        /*0040*/ 	.word	index@(_Z25dev_Full_Coalesced_SearchPiiiS_)
        /*0044*/ 	.word	0x00000000


	//----- nvinfo : EIATTR_MIN_STACK_SIZE
	.align		4
.L_11:
        /*0048*/ 	.byte	0x04, 0x12
        /*004a*/ 	.short	(.L_13 - .L_12)
	.align		4
.L_12:
        /*004c*/ 	.word	index@(_Z25dev_Full_Coalesced_SearchPiiiS_)
        /*0050*/ 	.word	0x00000000


	//----- nvinfo : EIATTR_MIN_STACK_SIZE
	.align		4
.L_13:
        /*0054*/ 	.byte	0x04, 0x12
        /*0056*/ 	.short	(.L_15 - .L_14)
	.align		4
.L_14:
        /*0058*/ 	.word	index@(_Z22dev_Coalesced_N_SearchPiiiiiS_)
        /*005c*/ 	.word	0x00000000


	//----- nvinfo : EIATTR_MIN_STACK_SIZE
	.align		4
.L_15:
        /*0060*/ 	.byte	0x04, 0x12
        /*0062*/ 	.short	(.L_17 - .L_16)
	.align		4
.L_16:
        /*0064*/ 	.word	index@(_Z27dev_Strided_Offset_N_SearchPiiiiS_)
        /*0068*/ 	.word	0x00000000
.L_17:


//--------------------- .nv.compat                --------------------------
	.section	.nv.compat,"",@"SHT_CUDA_COMPAT_INFO"
	.align	4
        /*0000*/ 	.byte	0x02, 0x09, 0x00, 0x00, 0x02, 0x02, 0x01, 0x00, 0x02, 0x05, 0x05, 0x00, 0x03, 0x07, 0x01, 0x01
        /*0010*/ 	.byte	0x02, 0x03, 0x00, 0x00, 0x02, 0x06, 0x01, 0x00, 0x04, 0x0b, 0x08, 0x00, 0x09, 0x00, 0x00, 0x00
        /*0020*/ 	.byte	0x00, 0x00, 0x00, 0x00


//--------------------- .nv.info._Z25dev_Full_Coalesced_SearchPiiiS_ --------------------------
	.section	.nv.info._Z25dev_Full_Coalesced_SearchPiiiS_,"",@"SHT_CUDA_INFO"
	.sectionflags	@""
	.align	4


	//----- nvinfo : EIATTR_CUDA_API_VERSION
	.align		4
        /*0000*/ 	.byte	0x04, 0x37
        /*0002*/ 	.short	(.L_19 - .L_18)
.L_18:
        /*0004*/ 	.word	0x00000082


	//----- nvinfo : EIATTR_KPARAM_INFO
	.align		4
.L_19:
        /*0008*/ 	.byte	0x04, 0x17
        /*000a*/ 	.short	(.L_21 - .L_20)
.L_20:
        /*000c*/ 	.word	0x00000000
        /*0010*/ 	.short	0x0003
        /*0012*/ 	.short	0x0010
        /*0014*/ 	.byte	0x00, 0xf5, 0x21, 0x00


	//----- nvinfo : EIATTR_KPARAM_INFO
	.align		4
.L_21:
        /*0018*/ 	.byte	0x04, 0x17
        /*001a*/ 	.short	(.L_23 - .L_22)
.L_22:
        /*001c*/ 	.word	0x00000000
        /*0020*/ 	.short	0x0002
        /*0022*/ 	.short	0x000c
        /*0024*/ 	.byte	0x00, 0xf0, 0x11, 0x00


	//----- nvinfo : EIATTR_KPARAM_INFO
	.align		4
.L_23:
        /*0028*/ 	.byte	0x04, 0x17
        /*002a*/ 	.short	(.L_25 - .L_24)
.L_24:
        /*002c*/ 	.word	0x00000000
        /*0030*/ 	.short	0x0001
        /*0032*/ 	.short	0x0008
        /*0034*/ 	.byte	0x00, 0xf0, 0x11, 0x00


	//----- nvinfo : EIATTR_KPARAM_INFO
	.align		4
.L_25:
        /*0038*/ 	.byte	0x04, 0x17
        /*003a*/ 	.short	(.L_27 - .L_26)
.L_26:
        /*003c*/ 	.word	0x00000000
        /*0040*/ 	.short	0x0000
        /*0042*/ 	.short	0x0000
        /*0044*/ 	.byte	0x00, 0xf5, 0x21, 0x00


	//----- nvinfo : EIATTR_SPARSE_MMA_MASK
	.align		4
.L_27:
        /*0048*/ 	.byte	0x03, 0x50
        /*004a*/ 	.short	0x0000


	//----- nvinfo : EIATTR_MAXREG_COUNT
	.align		4
        /*004c*/ 	.byte	0x03, 0x1b
        /*004e*/ 	.short	0x00ff


	//----- nvinfo : EIATTR_MERCURY_ISA_VERSION
	.align		4
        /*0050*/ 	.byte	0x03, 0x5f
        /*0052*/ 	.short	0x0101


	//----- nvinfo : EIATTR_VRC_CTA_INIT_COUNT
	.align		4
        /*0054*/ 	.byte	0x02, 0x4a
	.zero		1
	.zero		1


	//----- nvinfo : EIATTR_EXIT_INSTR_OFFSETS
	.align		4
        /*0058*/ 	.byte	0x04, 0x1c
        /*005a*/ 	.short	(.L_29 - .L_28)


	//   ....[0]....
.L_28:
        /*005c*/ 	.word	0x000000b0


	//   ....[1]....
        /*0060*/ 	.word	0x000000e0


	//----- nvinfo : EIATTR_CBANK_PARAM_SIZE
	.align		4
.L_29:
        /*0064*/ 	.byte	0x03, 0x19
        /*0066*/ 	.short	0x0018


	//----- nvinfo : EIATTR_PARAM_CBANK
	.align		4
        /*0068*/ 	.byte	0x04, 0x0a
        /*006a*/ 	.short	(.L_31 - .L_30)
	.align		4
.L_30:
        /*006c*/ 	.word	index@(.nv.constant0._Z25dev_Full_Coalesced_SearchPiiiS_)
        /*0070*/ 	.short	0x0380
        /*0072*/ 	.short	0x0018


	//----- nvinfo : EIATTR_SW_WAR
	.align		4
.L_31:
        /*0074*/ 	.byte	0x04, 0x36
        /*0076*/ 	.short	(.L_33 - .L_32)
.L_32:
        /*0078*/ 	.word	0x00000008
.L_33:


//--------------------- .nv.info._Z22dev_Coalesced_N_SearchPiiiiiS_ --------------------------
	.section	.nv.info._Z22dev_Coalesced_N_SearchPiiiiiS_,"",@"SHT_CUDA_INFO"
	.sectionflags	@""
	.align	4


	//----- nvinfo : EIATTR_CUDA_API_VERSION
	.align		4
        /*0000*/ 	.byte	0x04, 0x37
        /*0002*/ 	.short	(.L_35 - .L_34)
.L_34:
        /*0004*/ 	.word	0x00000082


	//----- nvinfo : EIATTR_KPARAM_INFO
	.align		4
.L_35:
        /*0008*/ 	.byte	0x04, 0x17
        /*000a*/ 	.short	(.L_37 - .L_36)
.L_36:
        /*000c*/ 	.word	0x00000000
        /*0010*/ 	.short	0x0005
        /*0012*/ 	.short	0x0018
        /*0014*/ 	.byte	0x00, 0xf5, 0x21, 0x00


	//----- nvinfo : EIATTR_KPARAM_INFO
	.align		4
.L_37:
        /*0018*/ 	.byte	0x04, 0x17
        /*001a*/ 	.short	(.L_39 - .L_38)
.L_38:
        /*001c*/ 	.word	0x00000000
        /*0020*/ 	.short	0x0004
        /*0022*/ 	.short	0x0014
        /*0024*/ 	.byte	0x00, 0xf0, 0x11, 0x00


	//----- nvinfo : EIATTR_KPARAM_INFO
	.align		4
.L_39:
        /*0028*/ 	.byte	0x04, 0x17
        /*002a*/ 	.short	(.L_41 - .L_40)
.L_40:
        /*002c*/ 	.word	0x00000000
        /*0030*/ 	.short	0x0003
        /*0032*/ 	.short	0x0010
        /*0034*/ 	.byte	0x00, 0xf0, 0x11, 0x00


	//----- nvinfo : EIATTR_KPARAM_INFO
	.align		4
.L_41:
        /*0038*/ 	.byte	0x04, 0x17
        /*003a*/ 	.short	(.L_43 - .L_42)
.L_42:
        /*003c*/ 	.word	0x00000000
        /*0040*/ 	.short	0x0002
        /*0042*/ 	.short	0x000c
        /*0044*/ 	.byte	0x00, 0xf0, 0x11, 0x00


	//----- nvinfo : EIATTR_KPARAM_INFO
	.align		4
.L_43:
        /*0048*/ 	.byte	0x04, 0x17
        /*004a*/ 	.short	(.L_45 - .L_44)
.L_44:
        /*004c*/ 	.word	0x00000000
        /*0050*/ 	.short	0x0001
        /*0052*/ 	.short	0x0008
        /*0054*/ 	.byte	0x00, 0xf0, 0x11, 0x00


	//----- nvinfo : EIATTR_KPARAM_INFO
	.align		4
.L_45:
        /*0058*/ 	.byte	0x04, 0x17
        /*005a*/ 	.short	(.L_47 - .L_46)
.L_46:
        /*005c*/ 	.word	0x00000000
        /*0060*/ 	.short	0x0000
        /*0062*/ 	.short	0x0000
        /*0064*/ 	.byte	0x00, 0xf5, 0x21, 0x00


	//----- nvinfo : EIATTR_SPARSE_MMA_MASK
	.align		4
.L_47:
        /*0068*/ 	.byte	0x03, 0x50
        /*006a*/ 	.short	0x0000


	//----- nvinfo : EIATTR_MAXREG_COUNT
	.align		4
        /*006c*/ 	.byte	0x03, 0x1b
        /*006e*/ 	.short	0x00ff


	//----- nvinfo : EIATTR_MERCURY_ISA_VERSION
	.align		4
        /*0070*/ 	.byte	0x03, 0x5f
        /*0072*/ 	.short	0x0101


	//----- nvinfo : EIATTR_VRC_CTA_INIT_COUNT
	.align		4
        /*0074*/ 	.byte	0x02, 0x4a
	.zero		1
	.zero		1


	//----- nvinfo : EIATTR_EXIT_INSTR_OFFSETS
	.align		4
        /*0078*/ 	.byte	0x04, 0x1c
        /*007a*/ 	.short	(.L_49 - .L_48)


	//   ....[0]....
.L_48:
        /*007c*/ 	.word	0x00000040


	//   ....[1]....
        /*0080*/ 	.word	0x00000450


	//   ....[2]....
        /*0084*/ 	.word	0x000005a0


	//----- nvinfo : EIATTR_CRS_STACK_SIZE
	.align		4
.L_49:
        /*0088*/ 	.byte	0x04, 0x1e
        /*008a*/ 	.short	(.L_51 - .L_50)
.L_50:
        /*008c*/ 	.word	0x00000000


	//----- nvinfo : EIATTR_CBANK_PARAM_SIZE
	.align		4
.L_51:
        /*0090*/ 	.byte	0x03, 0x19
        /*0092*/ 	.short	0x0020


	//----- nvinfo : EIATTR_PARAM_CBANK
	.align		4
        /*0094*/ 	.byte	0x04, 0x0a
        /*0096*/ 	.short	(.L_53 - .L_52)
	.align		4
.L_52:
        /*0098*/ 	.word	index@(.nv.constant0._Z22dev_Coalesced_N_SearchPiiiiiS_)
        /*009c*/ 	.short	0x0380
        /*009e*/ 	.short	0x0020


	//----- nvinfo : EIATTR_SW_WAR
	.align		4
.L_53:
        /*00a0*/ 	.byte	0x04, 0x36
        /*00a2*/ 	.short	(.L_55 - .L_54)
.L_54:
        /*00a4*/ 	.word	0x00000008
.L_55:


//--------------------- .nv.info._Z27dev_Strided_Offset_N_SearchPiiiiS_ --------------------------
	.section	.nv.info._Z27dev_Strided_Offset_N_SearchPiiiiS_,"",@"SHT_CUDA_INFO"
	.sectionflags	@""
	.align	4


	//----- nvinfo : EIATTR_CUDA_API_VERSION
	.align		4
        /*0000*/ 	.byte	0x04, 0x37
        /*0002*/ 	.short	(.L_57 - .L_56)
.L_56:
        /*0004*/ 	.word	0x00000082


	//----- nvinfo : EIATTR_KPARAM_INFO
	.align		4
.L_57:
        /*0008*/ 	.byte	0x04, 0x17
        /*000a*/ 	.short	(.L_59 - .L_58)
.L_58:
        /*000c*/ 	.word	0x00000000
        /*0010*/ 	.short	0x0004
        /*0012*/ 	.short	0x0018
        /*0014*/ 	.byte	0x00, 0xf5, 0x21, 0x00


	//----- nvinfo : EIATTR_KPARAM_INFO
	.align		4
.L_59:
        /*0018*/ 	.byte	0x04, 0x17
        /*001a*/ 	.short	(.L_61 - .L_60)
.L_60:
        /*001c*/ 	.word	0x00000000
        /*0020*/ 	.short	0x0003
        /*0022*/ 	.short	0x0010
        /*0024*/ 	.byte	0x00, 0xf0, 0x11, 0x00


	//----- nvinfo : EIATTR_KPARAM_INFO
	.align		4
.L_61:
        /*0028*/ 	.byte	0x04, 0x17
        /*002a*/ 	.short	(.L_63 - .L_62)
.L_62:
        /*002c*/ 	.word	0x00000000
        /*0030*/ 	.short	0x0002
        /*0032*/ 	.short	0x000c
        /*0034*/ 	.byte	0x00, 0xf0, 0x11, 0x00


	//----- nvinfo : EIATTR_KPARAM_INFO
	.align		4
.L_63:
        /*0038*/ 	.byte	0x04, 0x17
        /*003a*/ 	.short	(.L_65 - .L_64)
.L_64:
        /*003c*/ 	.word	0x00000000
        /*0040*/ 	.short	0x0001
        /*0042*/ 	.short	0x0008
        /*0044*/ 	.byte	0x00, 0xf0, 0x11, 0x00


	//----- nvinfo : EIATTR_KPARAM_INFO
	.align		4
.L_65:
        /*0048*/ 	.byte	0x04, 0x17
        /*004a*/ 	.short	(.L_67 - .L_66)
.L_66:
        /*004c*/ 	.word	0x00000000
        /*0050*/ 	.short	0x0000
        /*0052*/ 	.short	0x0000
        /*0054*/ 	.byte	0x00, 0xf5, 0x21, 0x00


	//----- nvinfo : EIATTR_SPARSE_MMA_MASK
	.align		4
.L_67:
        /*0058*/ 	.byte	0x03, 0x50
        /*005a*/ 	.short	0x0000


	//----- nvinfo : EIATTR_MAXREG_COUNT
	.align		4
        /*005c*/ 	.byte	0x03, 0x1b
        /*005e*/ 	.short	0x00ff


	//----- nvinfo : EIATTR_MERCURY_ISA_VERSION
	.align		4
        /*0060*/ 	.byte	0x03, 0x5f
        /*0062*/ 	.short	0x0101


	//----- nvinfo : EIATTR_VRC_CTA_INIT_COUNT
	.align		4
        /*0064*/ 	.byte	0x02, 0x4a
	.zero		1
	.zero		1


	//----- nvinfo : EIATTR_EXIT_INSTR_OFFSETS
	.align		4
        /*0068*/ 	.byte	0x04, 0x1c
        /*006a*/ 	.short	(.L_69 - .L_68)


	//   ....[0]....
.L_68:
        /*006c*/ 	.word	0x00000030


	//   ....[1]....
        /*0070*/ 	.word	0x00000430


	//   ....[2]....
        /*0074*/ 	.word	0x00000560


	//----- nvinfo : EIATTR_CRS_STACK_SIZE
	.align		4
.L_69:
        /*0078*/ 	.byte	0x04, 0x1e
        /*007a*/ 	.short	(.L_71 - .L_70)
.L_70:
        /*007c*/ 	.word	0x00000000


	//----- nvinfo : EIATTR_CBANK_PARAM_SIZE
	.align		4
.L_71:
        /*0080*/ 	.byte	0x03, 0x19
        /*0082*/ 	.short	0x0020


	//----- nvinfo : EIATTR_PARAM_CBANK
	.align		4
        /*0084*/ 	.byte	0x04, 0x0a
        /*0086*/ 	.short	(.L_73 - .L_72)
	.align		4
.L_72:
        /*0088*/ 	.word	index@(.nv.constant0._Z27dev_Strided_Offset_N_SearchPiiiiS_)
        /*008c*/ 	.short	0x0380
        /*008e*/ 	.short	0x0020


	//----- nvinfo : EIATTR_SW_WAR
	.align		4
.L_73:
        /*0090*/ 	.byte	0x04, 0x36
        /*0092*/ 	.short	(.L_75 - .L_74)
.L_74:
        /*0094*/ 	.word	0x00000008
.L_75:


//--------------------- .nv.callgraph             --------------------------
	.section	.nv.callgraph,"",@"SHT_CUDA_CALLGRAPH"
	.align	4
	.sectionentsize	8
	.align		4
        /*0000*/ 	.word	0x00000000
	.align		4
        /*0004*/ 	.word	0xffffffff
	.align		4
        /*0008*/ 	.word	0x00000000
	.align		4
        /*000c*/ 	.word	0xfffffffe
	.align		4
        /*0010*/ 	.word	0x00000000
	.align		4
        /*0014*/ 	.word	0xfffffffd
	.align		4
        /*0018*/ 	.word	0x00000000
	.align		4
        /*001c*/ 	.word	0xfffffffc


//--------------------- .text._Z25dev_Full_Coalesced_SearchPiiiS_ --------------------------
	.section	.text._Z25dev_Full_Coalesced_SearchPiiiS_,"ax",@progbits
	.align	128
        .global         _Z25dev_Full_Coalesced_SearchPiiiS_
        .type           _Z25dev_Full_Coalesced_SearchPiiiS_,@function
        .size           _Z25dev_Full_Coalesced_SearchPiiiS_,(.L_x_29 - _Z25dev_Full_Coalesced_SearchPiiiS_)
        .other          _Z25dev_Full_Coalesced_SearchPiiiS_,@"STO_CUDA_ENTRY STV_DEFAULT"
_Z25dev_Full_Coalesced_SearchPiiiS_:
.text._Z25dev_Full_Coalesced_SearchPiiiS_:
[----:B------:R-:W-:Y:S01]  /*0000*/  LDC R1, c[0x0][0x37c] ;  /* 0x0000df00ff017b82 */ /* 0x000fe20000000800 */
[----:B------:R-:W0:Y:S07]  /*0010*/  S2R R5, SR_CTAID.X ;  /* 0x0000000000057919 */ /* 0x000e2e0000002500 */
[----:B------:R-:W1:Y:S01]  /*0020*/  LDC.64 R2, c[0x0][0x380] ;  /* 0x0000e000ff027b82 */ /* 0x000e620000000a00 */
[----:B------:R-:W0:Y:S01]  /*0030*/  LDCU UR6, c[0x0][0x360] ;  /* 0x00006c00ff0677ac */ /* 0x000e220008000800 */
[----:B------:R-:W0:Y:S01]  /*0040*/  S2R R0, SR_TID.X ;  /* 0x0000000000007919 */ /* 0x000e220000002100 */
[----:B------:R-:W2:Y:S01]  /*0050*/  LDCU.64 UR4, c[0x0][0x358] ;  /* 0x00006b00ff0477ac */ /* 0x000ea20008000a00 */
[----:B0-----:R-:W-:Y:S01]  /*0060*/  IMAD R5, R5, UR6, R0 ;  /* 0x0000000605057c24 */ /* 0x001fe2000f8e0200 */
[----:B------:R-:W0:Y:S03]  /*0070*/  LDCU UR6, c[0x0][0x388] ;  /* 0x00007100ff0677ac */ /* 0x000e260008000800 */
[----:B-1----:R-:W-:-:S06]  /*0080*/  IMAD.WIDE R2, R5, 0x4, R2 ;  /* 0x0000000405027825 */ /* 0x002fcc00078e0202 */
[----:B--2---:R-:W0:Y:S02]  /*0090*/  LDG.E R2, desc[UR4][R2.64] ;  /* 0x0000000402027981 */ /* 0x004e24000c1e1900 */
[----:B0-----:R-:W-:-:S13]  /*00a0*/  ISETP.NE.AND P0, PT, R2, UR6, PT ;  /* 0x0000000602007c0c */ /* 0x001fda000bf05270 */
[----:B------:R-:W-:Y:S05]  /*00b0*/  @P0 EXIT ;  /* 0x000000000000094d */ /* 0x000fea0003800000 */
[----:B------:R-:W0:Y:S02]  /*00c0*/  LDC.64 R2, c[0x0][0x390] ;  /* 0x0000e400ff027b82 */ /* 0x000e240000000a00 */
[----:B0-----:R-:W-:Y:S01]  /*00d0*/  STG.E desc[UR4][R2.64], R5 ;  /* 0x0000000502007986 */ /* 0x001fe2000c101904 */
[----:B------:R-:W-:Y:S05]  /*00e0*/  EXIT ;  /* 0x000000000000794d */ /* 0x000fea0003800000 */
.L_x_0:
[----:B------:R-:W-:-:S00]  /*00f0*/  BRA `(.L_x_0) ;  /* 0xfffffffc00fc7947 */ /* 0x000fc0000383ffff */
[----:B------:R-:W-:-:S00]  /*0100*/  NOP ;  /* 0x0000000000007918 */ /* 0x000fc00000000000 */
[----:B------:R-:W-:-:S00]  /*0110*/  NOP ;  /* 0x0000000000007918 */ /* 0x000fc00000000000 */
[----:B------:R-:W-:-:S00]  /*0120*/  NOP ;  /* 0x0000000000007918 */ /* 0x000fc00000000000 */
[----:B------:R-:W-:-:S00]  /*0130*/  NOP ;  /* 0x0000000000007918 */ /* 0x000fc00000000000 */
[----:B------:R-:W-:-:S00]  /*0140*/  NOP ;  /* 0x0000000000007918 */ /* 0x000fc00000000000 */
[----:B------:R-:W-:-:S00]  /*0150*/  NOP ;  /* 0x0000000000007918 */ /* 0x000fc00000000000 */
[----:B------:R-:W-:-:S00]  /*0160*/  NOP ;  /* 0x0000000000007918 */ /* 0x000fc00000000000 */
[----:B------:R-:W-:-:S00]  /*0170*/  NOP ;  /* 0x0000000000007918 */ /* 0x000fc00000000000 */
.L_x_29:


//--------------------- .text._Z22dev_Coalesced_N_SearchPiiiiiS_ --------------------------
	.section	.text._Z22dev_Coalesced_N_SearchPiiiiiS_,"ax",@progbits
	.align	128
        .global         _Z22dev_Coalesced_N_SearchPiiiiiS_
        .type           _Z22dev_Coalesced_N_SearchPiiiiiS_,@function
        .size           _Z22dev_Coalesced_N_SearchPiiiiiS_,(.L_x_30 - _Z22dev_Coalesced_N_SearchPiiiiiS_)
        .other          _Z22dev_Coalesced_N_SearchPiiiiiS_,@"STO_CUDA_ENTRY STV_DEFAULT"
_Z22dev_Coalesced_N_SearchPiiiiiS_:
.text._Z22dev_Coalesced_N_SearchPiiiiiS_:
[----:B------:R-:W-:Y:S08]  /*0000*/  LDC R1, c[0x0][0x37c] ;  /* 0x0000df00ff017b82 */ /* 0x000ff00000000800 */
[----:B------:R-:W0:Y:S08]  /*0010*/  LDC R7, c[0x0][0x38c] ;  /* 0x0000e300ff077b82 */ /* 0x000e300000000800 */
[----:B------:R-:W1:Y:S01]  /*0020*/  S2UR UR5, SR_CTAID.X ;  /* 0x00000000000579c3 */ /* 0x000e620000002500 */
[----:B0-----:R-:W-:-:S13]  /*0030*/  ISETP.GE.AND P0, PT, R7, 0x1, PT ;  /* 0x000000010700780c */ /* 0x001fda0003f06270 */
[----:B-1----:R-:W-:Y:S05]  /*0040*/  @!P0 EXIT ;  /* 0x000000000000894d */ /* 0x002fea0003800000 */
[----:B------:R-:W0:Y:S01]  /*0050*/  S2R R9, SR_TID.X ;  /* 0x0000000000097919 */ /* 0x000e220000002100 */
[----:B------:R-:W1:Y:S01]  /*0060*/  LDCU UR4, c[0x0][0x360] ;  /* 0x00006c00ff0477ac */ /* 0x000e620008000800 */
[C---:B------:R-:W-:Y:S01]  /*0070*/  ISETP.GE.U32.AND P0, PT, R7.reuse, 0x4, PT ;  /* 0x000000040700780c */ /* 0x040fe20003f06070 */
[----:B------:R-:W-:Y:S01]  /*0080*/  IMAD.MOV.U32 R4, RZ, RZ, RZ ;  /* 0x000000ffff047224 */ /* 0x000fe200078e00ff */
[----:B------:R-:W-:Y:S01]  /*0090*/  LOP3.LUT R0, R7, 0x3, RZ, 0xc0, !PT ;  /* 0x0000000307007812 */ /* 0x000fe200078ec0ff */
[----:B------:R-:W2:Y:S01]  /*00a0*/  LDCU.64 UR6, c[0x0][0x358] ;  /* 0x00006b00ff0677ac */ /* 0x000ea20008000a00 */
[----:B-1----:R-:W-:-:S06]  /*00b0*/  UIMAD UR4, UR4, UR5, URZ ;  /* 0x00000005040472a4 */ /* 0x002fcc000f8e02ff */
[----:B0-----:R-:W-:-:S03]  /*00c0*/  VIADD R5, R9, UR4 ;  /* 0x0000000409057c36 */ /* 0x001fc60008000000 */
[----:B--2---:R-:W-:Y:S05]  /*00d0*/  @!P0 BRA `(.L_x_1) ;  /* 0x0000000000d88947 */ /* 0x004fea0003800000 */
[----:B------:R-:W0:Y:S01]  /*00e0*/  LDC R10, c[0x0][0x390] ;  /* 0x0000e400ff0a7b82 */ /* 0x000e220000000800 */
[----:B------:R-:W-:Y:S01]  /*00f0*/  LOP3.LUT R4, R7, 0x7ffffffc, RZ, 0xc0, !PT ;  /* 0x7ffffffc07047812 */ /* 0x000fe200078ec0ff */
[----:B------:R-:W-:Y:S01]  /*0100*/  IMAD.MOV.U32 R7, RZ, RZ, R5 ;  /* 0x000000ffff077224 */ /* 0x000fe200078e0005 */
[----:B------:R-:W1:Y:S03]  /*0110*/  LDCU UR8, c[0x0][0x388] ;  /* 0x00007100ff0877ac */ /* 0x000e660008000800 */
[----:B------:R-:W-:Y:S01]  /*0120*/  IMAD.MOV R8, RZ, RZ, -R4 ;  /* 0x000000ffff087224 */ /* 0x000fe200078e0a04 */
[----:B------:R-:W2:Y:S01]  /*0130*/  LDCU UR5, c[0x0][0x394] ;  /* 0x00007280ff0577ac */ /* 0x000ea20008000800 */
[----:B------:R-:W3:Y:S08]  /*0140*/  LDC R6, c[0x0][0x390] ;  /* 0x0000e400ff067b82 */ /* 0x000ef00000000800 */
[----:B------:R-:W4:Y:S01]  /*0150*/  LDC.64 R2, c[0x0][0x380] ;  /* 0x0000e000ff027b82 */ /* 0x000f220000000a00 */
[C---:B0-----:R-:W-:Y:S01]  /*0160*/  IADD3 R9, PT, PT, R10.reuse, UR4, R9 ;  /* 0x000000040a097c10 */ /* 0x041fe2000fffe009 */
[----:B------:R-:W-:-:S02]  /*0170*/  IMAD R11, R10, 0x2, R5 ;  /* 0x000000020a0b7824 */ /* 0x000fc400078e0205 */
[----:B-12---:R-:W-:-:S07]  /*0180*/  IMAD R13, R10, 0x3, R5 ;  /* 0x000000030a0d7824 */ /* 0x006fce00078e0205 */
.L_x_10:
[----:B------:R-:W-:Y:S01]  /*0190*/  ISETP.GE.AND P4, PT, R7, UR5, PT ;  /* 0x0000000507007c0c */ /* 0x000fe2000bf86270 */
[----:B------:R-:W-:Y:S01]  /*01a0*/  VIADD R8, R8, 0x4 ;  /* 0x0000000408087836 */ /* 0x000fe20000000000 */
[----:B------:R-:W-:Y:S01]  /*01b0*/  BSSY.RECONVERGENT B0, `(.L_x_2) ;  /* 0x000000b000007945 */ /* 0x000fe20003800200 */
[----:B------:R-:W-:Y:S02]  /*01c0*/  ISETP.GE.AND P0, PT, R9, UR5, PT ;  /* 0x0000000509007c0c */ /* 0x000fe4000bf06270 */
[----:B------:R-:W-:Y:S02]  /*01d0*/  ISETP.GE.AND P1, PT, R11, UR5, PT ;  /* 0x000000050b007c0c */ /* 0x000fe4000bf26270 */
[----:B------:R-:W-:Y:S02]  /*01e0*/  ISETP.GE.AND P2, PT, R13, UR5, PT ;  /* 0x000000050d007c0c */ /* 0x000fe4000bf46270 */
[----:B------:R-:W-:-:S04]  /*01f0*/  ISETP.NE.AND P3, PT, R8, RZ, PT ;  /* 0x000000ff0800720c */ /* 0x000fc80003f65270 */
[----:B------:R-:W-:Y:S09]  /*0200*/  @P4 BRA `(.L_x_3) ;  /* 0x0000000000144947 */ /* 0x000ff20003800000 */
[----:B----4-:R-:W-:-:S06]  /*0210*/  IMAD.WIDE R14, R7, 0x4, R2 ;  /* 0x00000004070e7825 */ /* 0x010fcc00078e0202 */
[----:B------:R-:W2:Y:S02]  /*0220*/  LDG.E R14, desc[UR6][R14.64] ;  /* 0x000000060e0e7981 */ /* 0x000ea4000c1e1900 */
[----:B--2---:R-:W-:-:S13]  /*0230*/  ISETP.NE.AND P4, PT, R14, UR8, PT ;  /* 0x000000080e007c0c */ /* 0x004fda000bf85270 */
[----:B------:R-:W0:Y:S02]  /*0240*/  @!P4 LDC.64 R16, c[0x0][0x398] ;  /* 0x0000e600ff10cb82 */ /* 0x000e240000000a00 */
[----:B0-----:R0:W-:Y:S02]  /*0250*/  @!P4 STG.E desc[UR6][R16.64], R7 ;  /* 0x000000071000c986 */ /* 0x0011e4000c101906 */
.L_x_3:
[----:B------:R-:W-:Y:S05]  /*0260*/  BSYNC.RECONVERGENT B0 ;  /* 0x0000000000007941 */ /* 0x000fea0003800200 */
.L_x_2:
[----:B------:R-:W-:Y:S04]  /*0270*/  BSSY.RECONVERGENT B0, `(.L_x_4) ;  /* 0x0000007000007945 */ /* 0x000fe80003800200 */
[----:B------:R-:W-:Y:S05]  /*0280*/  @P0 BRA `(.L_x_5) ;  /* 0x0000000000140947 */ /* 0x000fea0003800000 */
[----:B----4-:R-:W-:-:S06]  /*0290*/  IMAD.WIDE R14, R9, 0x4, R2 ;  /* 0x00000004090e7825 */ /* 0x010fcc00078e0202 */
[----:B------:R-:W2:Y:S02]  /*02a0*/  LDG.E R14, desc[UR6][R14.64] ;  /* 0x000000060e0e7981 */ /* 0x000ea4000c1e1900 */
[----:B--2---:R-:W-:-:S13]  /*02b0*/  ISETP.NE.AND P0, PT, R14, UR8, PT ;  /* 0x000000080e007c0c */ /* 0x004fda000bf05270 */
[----:B0-----:R-:W0:Y:S02]  /*02c0*/  @!P0 LDC.64 R16, c[0x0][0x398] ;  /* 0x0000e600ff108b82 */ /* 0x001e240000000a00 */
[----:B0-----:R1:W-:Y:S02]  /*02d0*/  @!P0 STG.E desc[UR6][R16.64], R9 ;  /* 0x0000000910008986 */ /* 0x0013e4000c101906 */
.L_x_5:
[----:B------:R-:W-:Y:S05]  /*02e0*/  BSYNC.RECONVERGENT B0 ;  /* 0x0000000000007941 */ /* 0x000fea0003800200 */
.L_x_4:
[----:B------:R-:W-:Y:S04]  /*02f0*/  BSSY.RECONVERGENT B0, `(.L_x_6) ;  /* 0x0000007000007945 */ /* 0x000fe80003800200 */
[----:B------:R-:W-:Y:S05]  /*0300*/  @P1 BRA `(.L_x_7) ;  /* 0x0000000000141947 */ /* 0x000fea0003800000 */
[----:B----4-:R-:W-:-:S06]  /*0310*/  IMAD.WIDE R14, R11, 0x4, R2 ;  /* 0x000000040b0e7825 */ /* 0x010fcc00078e0202 */
[----:B------:R-:W2:Y:S02]  /*0320*/  LDG.E R14, desc[UR6][R14.64] ;  /* 0x000000060e0e7981 */ /* 0x000ea4000c1e1900 */
[----:B--2---:R-:W-:-:S13]  /*0330*/  ISETP.NE.AND P0, PT, R14, UR8, PT ;  /* 0x000000080e007c0c */ /* 0x004fda000bf05270 */
[----:B01----:R-:W0:Y:S02]  /*0340*/  @!P0 LDC.64 R16, c[0x0][0x398] ;  /* 0x0000e600ff108b82 */ /* 0x003e240000000a00 */
[----:B0-----:R2:W-:Y:S02]  /*0350*/  @!P0 STG.E desc[UR6][R16.64], R11 ;  /* 0x0000000b10008986 */ /* 0x0015e4000c101906 */
.L_x_7:
[----:B------:R-:W-:Y:S05]  /*0360*/  BSYNC.RECONVERGENT B0 ;  /* 0x0000000000007941 */ /* 0x000fea0003800200 */
.L_x_6:
[----:B------:R-:W-:Y:S04]  /*0370*/  BSSY.RECONVERGENT B0, `(.L_x_8) ;  /* 0x0000007000007945 */ /* 0x000fe80003800200 */
[----:B------:R-:W-:Y:S05]  /*0380*/  @P2 BRA `(.L_x_9) ;  /* 0x0000000000142947 */ /* 0x000fea0003800000 */
[----:B----4-:R-:W-:-:S06]  /*0390*/  IMAD.WIDE R14, R13, 0x4, R2 ;  /* 0x000000040d0e7825 */ /* 0x010fcc00078e0202 */
[----:B------:R-:W4:Y:S02]  /*03a0*/  LDG.E R14, desc[UR6][R14.64] ;  /* 0x000000060e0e7981 */ /* 0x000f24000c1e1900 */
[----:B----4-:R-:W-:-:S13]  /*03b0*/  ISETP.NE.AND P0, PT, R14, UR8, PT ;  /* 0x000000080e007c0c */ /* 0x010fda000bf05270 */
[----:B012---:R-:W0:Y:S02]  /*03c0*/  @!P0 LDC.64 R16, c[0x0][0x398] ;  /* 0x0000e600ff108b82 */ /* 0x007e240000000a00 */
[----:B0-----:R0:W-:Y:S02]  /*03d0*/  @!P0 STG.E desc[UR6][R16.64], R13 ;  /* 0x0000000d10008986 */ /* 0x0011e4000c101906 */
.L_x_9:
[----:B------:R-:W-:Y:S05]  /*03e0*/  BSYNC.RECONVERGENT B0 ;  /* 0x0000000000007941 */ /* 0x000fea0003800200 */
.L_x_8:
[C---:B-1-3--:R-:W-:Y:S01]  /*03f0*/  LEA R9, R6.reuse, R9, 0x2 ;  /* 0x0000000906097211 */ /* 0x04afe200078e10ff */
[C---:B--2---:R-:W-:Y:S02]  /*0400*/  IMAD R11, R6.reuse, 0x4, R11 ;  /* 0x00000004060b7824 */ /* 0x044fe400078e020b */
[C---:B0-----:R-:W-:Y:S02]  /*0410*/  IMAD R13, R6.reuse, 0x4, R13 ;  /* 0x00000004060d7824 */ /* 0x041fe400078e020d */
[----:B------:R-:W-:Y:S01]  /*0420*/  IMAD R7, R6, 0x4, R7 ;  /* 0x0000000406077824 */ /* 0x000fe200078e0207 */
[----:B------:R-:W-:Y:S06]  /*0430*/  @P3 BRA `(.L_x_10) ;  /* 0xfffffffc00543947 */ /* 0x000fec000383ffff */
.L_x_1:
[----:B------:R-:W-:-:S13]  /*0440*/  ISETP.NE.AND P0, PT, R0, RZ, PT ;  /* 0x000000ff0000720c */ /* 0x000fda0003f05270 */
[----:B------:R-:W-:Y:S05]  /*0450*/  @!P0 EXIT ;  /* 0x000000000000894d */ /* 0x000fea0003800000 */
[----:B------:R-:W0:Y:S01]  /*0460*/  LDC.64 R6, c[0x0][0x380] ;  /* 0x0000e000ff067b82 */ /* 0x000e220000000a00 */
[----:B------:R-:W1:Y:S01]  /*0470*/  LDCU UR4, c[0x0][0x390] ;  /* 0x00007200ff0477ac */ /* 0x000e620008000800 */
[----:B------:R-:W-:Y:S01]  /*0480*/  IADD3 R0, PT, PT, -R0, RZ, RZ ;  /* 0x000000ff00007210 */ /* 0x000fe20007ffe1ff */
[----:B------:R-:W2:Y:S01]  /*0490*/  LDCU UR5, c[0x0][0x394] ;  /* 0x00007280ff0577ac */ /* 0x000ea20008000800 */
[----:B------:R-:W3:Y:S01]  /*04a0*/  LDCU UR8, c[0x0][0x388] ;  /* 0x00007100ff0877ac */ /* 0x000ee20008000800 */
[----:B------:R-:W0:Y:S01]  /*04b0*/  LDCU UR9, c[0x0][0x390] ;  /* 0x00007200ff0977ac */ /* 0x000e220008000800 */
[----:B-1----:R-:W-:-:S07]  /*04c0*/  IMAD R9, R4, UR4, R5 ;  /* 0x0000000404097c24 */ /* 0x002fce000f8e0205 */
.L_x_13:
[----:B--2---:R-:W-:Y:S01]  /*04d0*/  ISETP.GE.AND P0, PT, R9, UR5, PT ;  /* 0x0000000509007c0c */ /* 0x004fe2000bf06270 */
[----:B------:R-:W-:Y:S01]  /*04e0*/  VIADD R0, R0, 0x1 ;  /* 0x0000000100007836 */ /* 0x000fe20000000000 */
[----:B------:R-:W-:Y:S04]  /*04f0*/  BSSY.RECONVERGENT B0, `(.L_x_11) ;  /* 0x0000008000007945 */ /* 0x000fe80003800200 */
[----:B------:R-:W-:-:S07]  /*0500*/  ISETP.NE.AND P1, PT, R0, RZ, PT ;  /* 0x000000ff0000720c */ /* 0x000fce0003f25270 */
[----:B------:R-:W-:Y:S06]  /*0510*/  @P0 BRA `(.L_x_12) ;  /* 0x0000000000140947 */ /* 0x000fec0003800000 */
[----:B0---4-:R-:W-:-:S06]  /*0520*/  IMAD.WIDE R2, R9, 0x4, R6 ;  /* 0x0000000409027825 */ /* 0x011fcc00078e0206 */
[----:B------:R-:W3:Y:S02]  /*0530*/  LDG.E R2, desc[UR6][R2.64] ;  /* 0x0000000602027981 */ /* 0x000ee4000c1e1900 */
[----:B---3--:R-:W-:-:S13]  /*0540*/  ISETP.NE.AND P0, PT, R2, UR8, PT ;  /* 0x0000000802007c0c */ /* 0x008fda000bf05270 */
[----:B------:R-:W0:Y:S02]  /*0550*/  @!P0 LDC.64 R4, c[0x0][0x398] ;  /* 0x0000e600ff048b82 */ /* 0x000e240000000a00 */
[----:B0-----:R1:W-:Y:S02]  /*0560*/  @!P0 STG.E desc[UR6][R4.64], R9 ;  /* 0x0000000904008986 */ /* 0x0013e4000c101906 */
.L_x_12:
[----:B0--3--:R-:W-:Y:S05]  /*0570*/  BSYNC.RECONVERGENT B0 ;  /* 0x0000000000007941 */ /* 0x009fea0003800200 */
.L_x_11:
[----:B-1----:R-:W-:Y:S01]  /*0580*/  VIADD R9, R9, UR9 ;  /* 0x0000000909097c36 */ /* 0x002fe20008000000 */
[----:B------:R-:W-:Y:S06]  /*0590*/  @P1 BRA `(.L_x_13) ;  /* 0xfffffffc00cc1947 */ /* 0x000fec000383ffff */
[----:B------:R-:W-:Y:S05]  /*05a0*/  EXIT ;  /* 0x000000000000794d */ /* 0x000fea0003800000 */
.L_x_14:
        /* <DEDUP_REMOVED lines=13> */
.L_x_30:


//--------------------- .text._Z27dev_Strided_Offset_N_SearchPiiiiS_ --------------------------
	.section	.text._Z27dev_Strided_Offset_N_SearchPiiiiS_,"ax",@progbits
	.align	128
        .global         _Z27dev_Strided_Offset_N_SearchPiiiiS_
        .type           _Z27dev_Strided_Offset_N_SearchPiiiiS_,@function
        .size           _Z27dev_Strided_Offset_N_SearchPiiiiS_,(.L_x_31 - _Z27dev_Strided_Offset_N_SearchPiiiiS_)
        .other          _Z27dev_Strided_Offset_N_SearchPiiiiS_,@"STO_CUDA_ENTRY STV_DEFAULT"
_Z27dev_Strided_Offset_N_SearchPiiiiS_:
.text._Z27dev_Strided_Offset_N_SearchPiiiiS_:
[----:B------:R-:W-:Y:S08]  /*0000*/  LDC R1, c[0x0][0x37c] ;  /* 0x0000df00ff017b82 */ /* 0x000ff00000000800 */
[----:B------:R-:W0:Y:S02]  /*0010*/  LDC R5, c[0x0][0x38c] ;  /* 0x0000e300ff057b82 */ /* 0x000e240000000800 */
[----:B0-----:R-:W-:-:S13]  /*0020*/  ISETP.GE.AND P0, PT, R5, 0x1, PT ;  /* 0x000000010500780c */ /* 0x001fda0003f06270 */
[----:B------:R-:W-:Y:S05]  /*0030*/  @!P0 EXIT ;  /* 0x000000000000894d */ /* 0x000fea0003800000 */
[----:B------:R-:W0:Y:S01]  /*0040*/  S2R R2, SR_TID.X ;  /* 0x0000000000027919 */ /* 0x000e220000002100 */
[----:B------:R-:W0:Y:S01]  /*0050*/  S2UR UR4, SR_CTAID.X ;  /* 0x00000000000479c3 */ /* 0x000e220000002500 */
[C---:B------:R-:W-:Y:S01]  /*0060*/  ISETP.GE.U32.AND P0, PT, R5.reuse, 0x4, PT ;  /* 0x000000040500780c */ /* 0x040fe20003f06070 */
[----:B------:R-:W1:Y:S01]  /*0070*/  LDCU.64 UR6, c[0x0][0x358] ;  /* 0x00006b00ff0677ac */ /* 0x000e620008000a00 */
[----:B------:R-:W-:Y:S01]  /*0080*/  LOP3.LUT R0, R5, 0x3, RZ, 0xc0, !PT ;  /* 0x0000000305007812 */ /* 0x000fe200078ec0ff */
[----:B------:R-:W-:-:S04]  /*0090*/  IMAD.MOV.U32 R7, RZ, RZ, RZ ;  /* 0x000000ffff077224 */ /* 0x000fc800078e00ff */
[----:B------:R-:W0:Y:S02]  /*00a0*/  LDC R3, c[0x0][0x360] ;  /* 0x0000d800ff037b82 */ /* 0x000e240000000800 */
[----:B0-----:R-:W-:-:S04]  /*00b0*/  IMAD R2, R3, UR4, R2 ;  /* 0x0000000403027c24 */ /* 0x001fc8000f8e0202 */
[----:B------:R-:W-:Y:S01]  /*00c0*/  IMAD R6, R2, R5, RZ ;  /* 0x0000000502067224 */ /* 0x000fe200078e02ff */
[----:B-1----:R-:W-:Y:S06]  /*00d0*/  @!P0 BRA `(.L_x_15) ;  /* 0x0000000000d08947 */ /* 0x002fec0003800000 */
[----:B------:R-:W0:Y:S01]  /*00e0*/  LDCU.64 UR4, c[0x0][0x380] ;  /* 0x00007000ff0477ac */ /* 0x000e220008000a00 */
[----:B------:R-:W-:Y:S01]  /*00f0*/  LOP3.LUT R7, R5, 0x7ffffffc, RZ, 0xc0, !PT ;  /* 0x7ffffffc05077812 */ /* 0x000fe200078ec0ff */
[----:B------:R-:W-:Y:S02]  /*0100*/  VIADD R9, R6, 0x3 ;  /* 0x0000000306097836 */ /* 0x000fe40000000000 */
[----:B------:R-:W-:Y:S01]  /*0110*/  IMAD.MOV.U32 R11, RZ, RZ, R6 ;  /* 0x000000ffff0b7224 */ /* 0x000fe200078e0006 */
[----:B------:R-:W1:Y:S01]  /*0120*/  LDCU UR9, c[0x0][0x388] ;  /* 0x00007100ff0977ac */ /* 0x000e620008000800 */
[----:B------:R-:W-:Y:S01]  /*0130*/  IMAD.MOV R8, RZ, RZ, -R7 ;  /* 0x000000ffff087224 */ /* 0x000fe200078e0a07 */
[----:B------:R-:W2:Y:S01]  /*0140*/  LDCU UR8, c[0x0][0x390] ;  /* 0x00007200ff0877ac */ /* 0x000ea20008000800 */
[----:B0-----:R-:W-:-:S04]  /*0150*/  UIADD3 UR4, UP0, UPT, UR4, 0x8, URZ ;  /* 0x0000000804047890 */ /* 0x001fc8000ff1e0ff */
[----:B------:R-:W-:-:S12]  /*0160*/  UIADD3.X UR5, UPT, UPT, URZ, UR5, URZ, UP0, !UPT ;  /* 0x00000005ff057290 */ /* 0x000fd800087fe4ff */
.L_x_24:
[C---:B0-----:R-:W-:Y:S01]  /*0170*/  VIADD R15, R9.reuse, 0xfffffffd ;  /* 0xfffffffd090f7836 */ /* 0x041fe20000000000 */
[----:B------:R-:W-:Y:S01]  /*0180*/  MOV R2, UR4 ;  /* 0x0000000400027c02 */ /* 0x000fe20008000f00 */
[----:B------:R-:W-:Y:S01]  /*0190*/  VIADD R8, R8, 0x4 ;  /* 0x0000000408087836 */ /* 0x000fe20000000000 */
[----:B------:R-:W-:Y:S01]  /*01a0*/  MOV R3, UR5 ;  /* 0x0000000500037c02 */ /* 0x000fe20008000f00 */
[----:B-1----:R-:W-:Y:S01]  /*01b0*/  VIADD R13, R9, 0xfffffffe ;  /* 0xfffffffe090d7836 */ /* 0x002fe20000000000 */
[----:B--2---:R-:W-:Y:S01]  /*01c0*/  ISETP.GE.AND P4, PT, R15, UR8, PT ;  /* 0x000000080f007c0c */ /* 0x004fe2000bf86270 */
[C---:B------:R-:W-:Y:S01]  /*01d0*/  VIADD R17, R9.reuse, 0xffffffff ;  /* 0xffffffff09117836 */ /* 0x040fe20000000000 */
[----:B------:R-:W-:Y:S01]  /*01e0*/  BSSY.RECONVERGENT B0, `(.L_x_16) ;  /* 0x000000b000007945 */ /* 0x000fe20003800200 */
[----:B------:R-:W-:Y:S01]  /*01f0*/  ISETP.GE.AND P0, PT, R9, UR8, PT ;  /* 0x0000000809007c0c */ /* 0x000fe2000bf06270 */
[----:B------:R-:W-:Y:S01]  /*0200*/  IMAD.WIDE R2, R11, 0x4, R2 ;  /* 0x000000040b027825 */ /* 0x000fe200078e0202 */
[----:B------:R-:W-:-:S02]  /*0210*/  ISETP.NE.AND P1, PT, R8, RZ, PT ;  /* 0x000000ff0800720c */ /* 0x000fc40003f25270 */
[----:B------:R-:W-:Y:S02]  /*0220*/  ISETP.GE.AND P2, PT, R13, UR8, PT ;  /* 0x000000080d007c0c */ /* 0x000fe4000bf46270 */
[----:B------:R-:W-:-:S04]  /*0230*/  ISETP.GE.AND P3, PT, R17, UR8, PT ;  /* 0x0000000811007c0c */ /* 0x000fc8000bf66270 */
[----:B------:R-:W-:Y:S09]  /*0240*/  @P4 BRA `(.L_x_17) ;  /* 0x0000000000104947 */ /* 0x000ff20003800000 */
[----:B------:R-:W1:Y:S02]  /*0250*/  LDG.E R4, desc[UR6][R2.64+-0x8] ;  /* 0xfffff80602047981 */ /* 0x000e64000c1e1900 */
[----:B-1----:R-:W-:-:S13]  /*0260*/  ISETP.NE.AND P4, PT, R4, UR9, PT ;  /* 0x0000000904007c0c */ /* 0x002fda000bf85270 */
[----:B------:R-:W0:Y:S02]  /*0270*/  @!P4 LDC.64 R4, c[0x0][0x398] ;  /* 0x0000e600ff04cb82 */ /* 0x000e240000000a00 */
[----:B0-----:R0:W-:Y:S02]  /*0280*/  @!P4 STG.E desc[UR6][R4.64], R15 ;  /* 0x0000000f0400c986 */ /* 0x0011e4000c101906 */
.L_x_17:
[----:B-1----:R-:W-:Y:S05]  /*0290*/  BSYNC.RECONVERGENT B0 ;  /* 0x0000000000007941 */ /* 0x002fea0003800200 */
.L_x_16:
[----:B------:R-:W-:Y:S04]  /*02a0*/  BSSY.RECONVERGENT B0, `(.L_x_18) ;  /* 0x0000006000007945 */ /* 0x000fe80003800200 */
[----:B------:R-:W-:Y:S05]  /*02b0*/  @P2 BRA `(.L_x_19) ;  /* 0x0000000000102947 */ /* 0x000fea0003800000 */
[----:B0-----:R-:W2:Y:S02]  /*02c0*/  LDG.E R4, desc[UR6][R2.64+-0x4] ;  /* 0xfffffc0602047981 */ /* 0x001ea4000c1e1900 */
[----:B--2---:R-:W-:-:S13]  /*02d0*/  ISETP.NE.AND P2, PT, R4, UR9, PT ;  /* 0x0000000904007c0c */ /* 0x004fda000bf45270 */
[----:B------:R-:W0:Y:S02]  /*02e0*/  @!P2 LDC.64 R4, c[0x0][0x398] ;  /* 0x0000e600ff04ab82 */ /* 0x000e240000000a00 */
[----:B0-----:R1:W-:Y:S02]  /*02f0*/  @!P2 STG.E desc[UR6][R4.64], R13 ;  /* 0x0000000d0400a986 */ /* 0x0013e4000c101906 */
.L_x_19:
[----:B------:R-:W-:Y:S05]  /*0300*/  BSYNC.RECONVERGENT B0 ;  /* 0x0000000000007941 */ /* 0x000fea0003800200 */
.L_x_18:
[----:B------:R-:W-:Y:S04]  /*0310*/  BSSY.RECONVERGENT B0, `(.L_x_20) ;  /* 0x0000006000007945 */ /* 0x000fe80003800200 */
[----:B------:R-:W-:Y:S05]  /*0320*/  @P3 BRA `(.L_x_21) ;  /* 0x0000000000103947 */ /* 0x000fea0003800000 */
[----:B01----:R-:W2:Y:S02]  /*0330*/  LDG.E R4, desc[UR6][R2.64] ;  /* 0x0000000602047981 */ /* 0x003ea4000c1e1900 */
[----:B--2---:R-:W-:-:S13]  /*0340*/  ISETP.NE.AND P2, PT, R4, UR9, PT ;  /* 0x0000000904007c0c */ /* 0x004fda000bf45270 */
[----:B------:R-:W0:Y:S02]  /*0350*/  @!P2 LDC.64 R4, c[0x0][0x398] ;  /* 0x0000e600ff04ab82 */ /* 0x000e240000000a00 */
[----:B0-----:R2:W-:Y:S02]  /*0360*/  @!P2 STG.E desc[UR6][R4.64], R17 ;  /* 0x000000110400a986 */ /* 0x0015e4000c101906 */
.L_x_21:
[----:B------:R-:W-:Y:S05]  /*0370*/  BSYNC.RECONVERGENT B0 ;  /* 0x0000000000007941 */ /* 0x000fea0003800200 */
.L_x_20:
[----:B------:R-:W-:Y:S04]  /*0380*/  BSSY.RECONVERGENT B0, `(.L_x_22) ;  /* 0x0000006000007945 */ /* 0x000fe80003800200 */
[----:B------:R-:W-:Y:S05]  /*0390*/  @P0 BRA `(.L_x_23) ;  /* 0x0000000000100947 */ /* 0x000fea0003800000 */
[----:B------:R-:W3:Y:S02]  /*03a0*/  LDG.E R2, desc[UR6][R2.64+0x4] ;  /* 0x0000040602027981 */ /* 0x000ee4000c1e1900 */
[----:B---3--:R-:W-:-:S13]  /*03b0*/  ISETP.NE.AND P0, PT, R2, UR9, PT ;  /* 0x0000000902007c0c */ /* 0x008fda000bf05270 */
[----:B012---:R-:W0:Y:S02]  /*03c0*/  @!P0 LDC.64 R4, c[0x0][0x398] ;  /* 0x0000e600ff048b82 */ /* 0x007e240000000a00 */
[----:B0-----:R3:W-:Y:S02]  /*03d0*/  @!P0 STG.E desc[UR6][R4.64], R9 ;  /* 0x0000000904008986 */ /* 0x0017e4000c101906 */
.L_x_23:
[----:B------:R-:W-:Y:S05]  /*03e0*/  BSYNC.RECONVERGENT B0 ;  /* 0x0000000000007941 */ /* 0x000fea0003800200 */
.L_x_22:
[----:B---3--:R-:W-:Y:S02]  /*03f0*/  VIADD R9, R9, 0x4 ;  /* 0x0000000409097836 */ /* 0x008fe40000000000 */
[----:B------:R-:W-:Y:S01]  /*0400*/  VIADD R11, R11, 0x4 ;  /* 0x000000040b0b7836 */ /* 0x000fe20000000000 */
[----:B------:R-:W-:Y:S06]  /*0410*/  @P1 BRA `(.L_x_24) ;  /* 0xfffffffc00541947 */ /* 0x000fec000383ffff */
.L_x_15:
[----:B------:R-:W-:-:S13]  /*0420*/  ISETP.NE.AND P0, PT, R0, RZ, PT ;  /* 0x000000ff0000720c */ /* 0x000fda0003f05270 */
[----:B------:R-:W-:Y:S05]  /*0430*/  @!P0 EXIT ;  /* 0x000000000000894d */ /* 0x000fea0003800000 */
[----:B------:R-:W3:Y:S01]  /*0440*/  LDC.64 R2, c[0x0][0x380] ;  /* 0x0000e000ff027b82 */ /* 0x000ee20000000a00 */
[----:B------:R-:W-:Y:S01]  /*0450*/  IMAD.IADD R9, R6, 0x1, R7 ;  /* 0x0000000106097824 */ /* 0x000fe200078e0207 */
[----:B------:R-:W-:Y:S01]  /*0460*/  IADD3 R0, PT, PT, -R0, RZ, RZ ;  /* 0x000000ff00007210 */ /* 0x000fe20007ffe1ff */
[----:B------:R-:W4:Y:S01]  /*0470*/  LDCU UR5, c[0x0][0x388] ;  /* 0x00007100ff0577ac */ /* 0x000f220008000800 */
[----:B------:R-:W0:Y:S05]  /*0480*/  LDCU UR4, c[0x0][0x390] ;  /* 0x00007200ff0477ac */ /* 0x000e2a0008000800 */
.L_x_27:
[----:B0-----:R-:W-:Y:S01]  /*0490*/  ISETP.GE.AND P0, PT, R9, UR4, PT ;  /* 0x0000000409007c0c */ /* 0x001fe2000bf06270 */
[----:B------:R-:W-:Y:S01]  /*04a0*/  VIADD R0, R0, 0x1 ;  /* 0x0000000100007836 */ /* 0x000fe20000000000 */
[----:B------:R-:W-:Y:S04]  /*04b0*/  BSSY.RECONVERGENT B0, `(.L_x_25) ;  /* 0x0000008000007945 */ /* 0x000fe80003800200 */
[----:B------:R-:W-:-:S07]  /*04c0*/  ISETP.NE.AND P1, PT, R0, RZ, PT ;  /* 0x000000ff0000720c */ /* 0x000fce0003f25270 */
[----:B------:R-:W-:Y:S06]  /*04d0*/  @P0 BRA `(.L_x_26) ;  /* 0x0000000000140947 */ /* 0x000fec0003800000 */
[----:B-123--:R-:W-:-:S06]  /*04e0*/  IMAD.WIDE R4, R9, 0x4, R2 ;  /* 0x0000000409047825 */ /* 0x00efcc00078e0202 */
[----:B------:R-:W4:Y:S02]  /*04f0*/  LDG.E R4, desc[UR6][R4.64] ;  /* 0x0000000604047981 */ /* 0x000f24000c1e1900 */
[----:B----4-:R-:W-:-:S13]  /*0500*/  ISETP.NE.AND P0, PT, R4, UR5, PT ;  /* 0x0000000504007c0c */ /* 0x010fda000bf05270 */
[----:B------:R-:W0:Y:S02]  /*0510*/  @!P0 LDC.64 R6, c[0x0][0x398] ;  /* 0x0000e600ff068b82 */ /* 0x000e240000000a00 */
[----:B0-----:R0:W-:Y:S02]  /*0520*/  @!P0 STG.E desc[UR6][R6.64], R9 ;  /* 0x0000000906008986 */ /* 0x0011e4000c101906 */
.L_x_26:
[----:B----4-:R-:W-:Y:S05]  /*0530*/  BSYNC.RECONVERGENT B0 ;  /* 0x0000000000007941 */ /* 0x010fea0003800200 */
.L_x_25:
[----:B0-----:R-:W-:Y:S01]  /*0540*/  VIADD R9, R9, 0x1 ;  /* 0x0000000109097836 */ /* 0x001fe20000000000 */
[----:B------:R-:W-:Y:S06]  /*0550*/  @P1 BRA `(.L_x_27) ;  /* 0xfffffffc00cc1947 */ /* 0x000fec000383ffff */
[----:B------:R-:W-:Y:S05]  /*0560*/  EXIT ;  /* 0x000000000000794d */ /* 0x000fea0003800000 */
.L_x_28:
        /* <DEDUP_REMOVED lines=9> */
.L_x_31:


//--------------------- .nv.shared.reserved.0     --------------------------
	.section	.nv.shared.reserved.0,"aw",@nobits
	.weak		__nv_reservedSMEM_offset_0_alias
	.size		__nv_reservedSMEM_offset_0_alias, 0, 64
	.other		__nv_reservedSMEM_offset_0_alias,@"STO_CUDA_RESERVED_SHARED STV_DEFAULT"
__nv_reservedSMEM_offset_0_alias:
	.zero		0
	.zero		64


//--------------------- .nv.constant0._Z25dev_Full_Coalesced_SearchPiiiS_ --------------------------
	.section	.nv.constant0._Z25dev_Full_Coalesced_SearchPiiiS_,"a",@progbits
	.sectionflags	@""
	.align	4
.nv.constant0._Z25dev_Full_Coalesced_SearchPiiiS_:
	.zero		920


//--------------------- .nv.constant0._Z22dev_Coalesced_N_SearchPiiiiiS_ --------------------------
	.section	.nv.constant0._Z22dev_Coalesced_N_SearchPiiiiiS_,"a",@progbits
	.sectionflags	@""
	.align	4
.nv.constant0._Z22dev_Coalesced_N_SearchPiiiiiS_:
	.zero		928


//--------------------- .nv.constant0._Z27dev_Strided_Offset_N_SearchPiiiiS_ --------------------------
	.section	.nv.constant0._Z27dev_Strided_Offset_N_SearchPiiiiS_,"a",@progbits
	.sectionflags	@""
	.align	4
.nv.constant0._Z27dev_Strided_Offset_N_SearchPiiiiS_:
	.zero		928


//--------------------- SYMBOLS --------------------------

	.type		.nv.reservedSmem.offset0,@object
	.size		.nv.reservedSmem.offset0,0x4
